//
// Generated by NVIDIA NVVM Compiler
//
// Compiler Build ID: CL-36424714
// Cuda compilation tools, release 13.0, V13.0.88
// Based on NVVM 20.0.0
//

.version 9.0
.target sm_100
.address_size 64

	// .globl	_Z14softmax_kernelPfS_

.visible .entry _Z14softmax_kernelPfS_(
	.param .u64 .ptr .align 1 _Z14softmax_kernelPfS__param_0,
	.param .u64 .ptr .align 1 _Z14softmax_kernelPfS__param_1
)
.maxntid 1024
{
	.reg .pred 	%p<9>;
	.reg .b32 	%r<40>;
	.reg .b32 	%f<153>;
	.reg .b64 	%rd<25>;

	ld.param.u64 	%rd11, [_Z14softmax_kernelPfS__param_0];
	ld.param.u64 	%rd12, [_Z14softmax_kernelPfS__param_1];
	cvta.to.global.u64 	%rd1, %rd12;
	cvta.to.global.u64 	%rd2, %rd11;
	mov.u32 	%r14, %ctaid.x;
	shl.b32 	%r15, %r14, 10;
	mov.u32 	%r1, %tid.x;
	or.b32  	%r2, %r15, %r1;
	setp.gt.s32 	%p1, %r2, 1379;
	@%p1 bra 	$L__BB0_8;
	shl.b32 	%r38, %r2, 7;
	mul.wide.s32 	%rd13, %r38, 4;
	add.s64 	%rd14, %rd2, %rd13;
	ld.global.nc.f32 	%f151, [%rd14];
	mul.wide.u32 	%rd15, %r1, 512;
	add.s64 	%rd16, %rd15, %rd2;
	add.s64 	%rd23, %rd16, 16;
	mov.b32 	%r35, 0;
$L__BB0_2:
	ld.global.nc.f32 	%f7, [%rd23+-12];
	setp.gt.f32 	%p2, %f7, %f151;
	selp.f32 	%f8, %f7, %f151, %p2;
	ld.global.nc.f32 	%f9, [%rd23+-8];
	setp.gt.f32 	%p3, %f9, %f8;
	selp.f32 	%f10, %f9, %f8, %p3;
	ld.global.nc.f32 	%f11, [%rd23+-4];
	setp.gt.f32 	%p4, %f11, %f10;
	selp.f32 	%f3, %f11, %f10, %p4;
	setp.eq.s32 	%p5, %r35, 124;
	@%p5 bra 	$L__BB0_4;
	ld.global.nc.f32 	%f12, [%rd23];
	setp.gt.f32 	%p6, %f12, %f3;
	selp.f32 	%f151, %f12, %f3, %p6;
	add.s32 	%r35, %r35, 4;
	add.s64 	%rd23, %rd23, 16;
	bra.uni 	$L__BB0_2;
$L__BB0_4:
	add.s64 	%rd6, %rd1, 16;
	add.s64 	%rd18, %rd13, %rd2;
	add.s64 	%rd24, %rd18, 16;
	mov.f32 	%f152, 0f00000000;
	mov.b32 	%r37, 0;
	mov.u32 	%r36, %r38;
$L__BB0_5:
	mul.wide.s32 	%rd19, %r36, 4;
	add.s64 	%rd20, %rd6, %rd19;
	ld.global.nc.f32 	%f14, [%rd24+-16];
	sub.f32 	%f15, %f14, %f3;
	fma.rn.f32 	%f16, %f15, 0f3BBB989D, 0f3F000000;
	cvt.sat.f32.f32 	%f17, %f16;
	mov.f32 	%f18, 0f4B400001;
	mov.f32 	%f19, 0f437C0000;
	fma.rm.f32 	%f20, %f17, %f19, %f18;
	add.f32 	%f21, %f20, 0fCB40007F;
	neg.f32 	%f22, %f21;
	fma.rn.f32 	%f23, %f15, 0f3FB8AA3B, %f22;
	fma.rn.f32 	%f24, %f15, 0f32A57060, %f23;
	mov.b32 	%r18, %f20;
	shl.b32 	%r19, %r18, 23;
	mov.b32 	%f25, %r19;
	ex2.approx.ftz.f32 	%f26, %f24;
	mul.f32 	%f27, %f26, %f25;
	st.global.f32 	[%rd20+-16], %f27;
	add.f32 	%f28, %f152, %f27;
	ld.global.nc.f32 	%f29, [%rd24+-12];
	sub.f32 	%f30, %f29, %f3;
	fma.rn.f32 	%f31, %f30, 0f3BBB989D, 0f3F000000;
	cvt.sat.f32.f32 	%f32, %f31;
	fma.rm.f32 	%f33, %f32, %f19, %f18;
	add.f32 	%f34, %f33, 0fCB40007F;
	neg.f32 	%f35, %f34;
	fma.rn.f32 	%f36, %f30, 0f3FB8AA3B, %f35;
	fma.rn.f32 	%f37, %f30, 0f32A57060, %f36;
	mov.b32 	%r20, %f33;
	shl.b32 	%r21, %r20, 23;
	mov.b32 	%f38, %r21;
	ex2.approx.ftz.f32 	%f39, %f37;
	mul.f32 	%f40, %f39, %f38;
	st.global.f32 	[%rd20+-12], %f40;
	add.f32 	%f41, %f28, %f40;
	ld.global.nc.f32 	%f42, [%rd24+-8];
	sub.f32 	%f43, %f42, %f3;
	fma.rn.f32 	%f44, %f43, 0f3BBB989D, 0f3F000000;
	cvt.sat.f32.f32 	%f45, %f44;
	fma.rm.f32 	%f46, %f45, %f19, %f18;
	add.f32 	%f47, %f46, 0fCB40007F;
	neg.f32 	%f48, %f47;
	fma.rn.f32 	%f49, %f43, 0f3FB8AA3B, %f48;
	fma.rn.f32 	%f50, %f43, 0f32A57060, %f49;
	mov.b32 	%r22, %f46;
	shl.b32 	%r23, %r22, 23;
	mov.b32 	%f51, %r23;
	ex2.approx.ftz.f32 	%f52, %f50;
	mul.f32 	%f53, %f52, %f51;
	st.global.f32 	[%rd20+-8], %f53;
	add.f32 	%f54, %f41, %f53;
	ld.global.nc.f32 	%f55, [%rd24+-4];
	sub.f32 	%f56, %f55, %f3;
	fma.rn.f32 	%f57, %f56, 0f3BBB989D, 0f3F000000;
	cvt.sat.f32.f32 	%f58, %f57;
	fma.rm.f32 	%f59, %f58, %f19, %f18;
	add.f32 	%f60, %f59, 0fCB40007F;
	neg.f32 	%f61, %f60;
	fma.rn.f32 	%f62, %f56, 0f3FB8AA3B, %f61;
	fma.rn.f32 	%f63, %f56, 0f32A57060, %f62;
	mov.b32 	%r24, %f59;
	shl.b32 	%r25, %r24, 23;
	mov.b32 	%f64, %r25;
	ex2.approx.ftz.f32 	%f65, %f63;
	mul.f32 	%f66, %f65, %f64;
	st.global.f32 	[%rd20+-4], %f66;
	add.f32 	%f67, %f54, %f66;
	ld.global.nc.f32 	%f68, [%rd24];
	sub.f32 	%f69, %f68, %f3;
	fma.rn.f32 	%f70, %f69, 0f3BBB989D, 0f3F000000;
	cvt.sat.f32.f32 	%f71, %f70;
	fma.rm.f32 	%f72, %f71, %f19, %f18;
	add.f32 	%f73, %f72, 0fCB40007F;
	neg.f32 	%f74, %f73;
	fma.rn.f32 	%f75, %f69, 0f3FB8AA3B, %f74;
	fma.rn.f32 	%f76, %f69, 0f32A57060, %f75;
	mov.b32 	%r26, %f72;
	shl.b32 	%r27, %r26, 23;
	mov.b32 	%f77, %r27;
	ex2.approx.ftz.f32 	%f78, %f76;
	mul.f32 	%f79, %f78, %f77;
	st.global.f32 	[%rd20], %f79;
	add.f32 	%f80, %f67, %f79;
	ld.global.nc.f32 	%f81, [%rd24+4];
	sub.f32 	%f82, %f81, %f3;
	fma.rn.f32 	%f83, %f82, 0f3BBB989D, 0f3F000000;
	cvt.sat.f32.f32 	%f84, %f83;
	fma.rm.f32 	%f85, %f84, %f19, %f18;
	add.f32 	%f86, %f85, 0fCB40007F;
	neg.f32 	%f87, %f86;
	fma.rn.f32 	%f88, %f82, 0f3FB8AA3B, %f87;
	fma.rn.f32 	%f89, %f82, 0f32A57060, %f88;
	mov.b32 	%r28, %f85;
	shl.b32 	%r29, %r28, 23;
	mov.b32 	%f90, %r29;
	ex2.approx.ftz.f32 	%f91, %f89;
	mul.f32 	%f92, %f91, %f90;
	st.global.f32 	[%rd20+4], %f92;
	add.f32 	%f93, %f80, %f92;
	ld.global.nc.f32 	%f94, [%rd24+8];
	sub.f32 	%f95, %f94, %f3;
	fma.rn.f32 	%f96, %f95, 0f3BBB989D, 0f3F000000;
	cvt.sat.f32.f32 	%f97, %f96;
	fma.rm.f32 	%f98, %f97, %f19, %f18;
	add.f32 	%f99, %f98, 0fCB40007F;
	neg.f32 	%f100, %f99;
	fma.rn.f32 	%f101, %f95, 0f3FB8AA3B, %f100;
	fma.rn.f32 	%f102, %f95, 0f32A57060, %f101;
	mov.b32 	%r30, %f98;
	shl.b32 	%r31, %r30, 23;
	mov.b32 	%f103, %r31;
	ex2.approx.ftz.f32 	%f104, %f102;
	mul.f32 	%f105, %f104, %f103;
	st.global.f32 	[%rd20+8], %f105;
	add.f32 	%f106, %f93, %f105;
	ld.global.nc.f32 	%f107, [%rd24+12];
	sub.f32 	%f108, %f107, %f3;
	fma.rn.f32 	%f109, %f108, 0f3BBB989D, 0f3F000000;
	cvt.sat.f32.f32 	%f110, %f109;
	fma.rm.f32 	%f111, %f110, %f19, %f18;
	add.f32 	%f112, %f111, 0fCB40007F;
	neg.f32 	%f113, %f112;
	fma.rn.f32 	%f114, %f108, 0f3FB8AA3B, %f113;
	fma.rn.f32 	%f115, %f108, 0f32A57060, %f114;
	mov.b32 	%r32, %f111;
	shl.b32 	%r33, %r32, 23;
	mov.b32 	%f116, %r33;
	ex2.approx.ftz.f32 	%f117, %f115;
	mul.f32 	%f118, %f117, %f116;
	st.global.f32 	[%rd20+12], %f118;
	add.f32 	%f152, %f106, %f118;
	add.s32 	%r37, %r37, 8;
	add.s32 	%r36, %r36, 8;
	add.s64 	%rd24, %rd24, 32;
	setp.ne.s32 	%p7, %r37, 128;
	@%p7 bra 	$L__BB0_5;
	add.s64 	%rd10, %rd1, 32;
	mov.b32 	%r39, 0;
$L__BB0_7:
	mul.wide.s32 	%rd21, %r38, 4;
	add.s64 	%rd22, %rd10, %rd21;
	ld.global.f32 	%f119, [%rd22+-32];
	div.rn.f32 	%f120, %f119, %f152;
	st.global.f32 	[%rd22+-32], %f120;
	ld.global.f32 	%f121, [%rd22+-28];
	div.rn.f32 	%f122, %f121, %f152;
	st.global.f32 	[%rd22+-28], %f122;
	ld.global.f32 	%f123, [%rd22+-24];
	div.rn.f32 	%f124, %f123, %f152;
	st.global.f32 	[%rd22+-24], %f124;
	ld.global.f32 	%f125, [%rd22+-20];
	div.rn.f32 	%f126, %f125, %f152;
	st.global.f32 	[%rd22+-20], %f126;
	ld.global.f32 	%f127, [%rd22+-16];
	div.rn.f32 	%f128, %f127, %f152;
	st.global.f32 	[%rd22+-16], %f128;
	ld.global.f32 	%f129, [%rd22+-12];
	div.rn.f32 	%f130, %f129, %f152;
	st.global.f32 	[%rd22+-12], %f130;
	ld.global.f32 	%f131, [%rd22+-8];
	div.rn.f32 	%f132, %f131, %f152;
	st.global.f32 	[%rd22+-8], %f132;
	ld.global.f32 	%f133, [%rd22+-4];
	div.rn.f32 	%f134, %f133, %f152;
	st.global.f32 	[%rd22+-4], %f134;
	ld.global.f32 	%f135, [%rd22];
	div.rn.f32 	%f136, %f135, %f152;
	st.global.f32 	[%rd22], %f136;
	ld.global.f32 	%f137, [%rd22+4];
	div.rn.f32 	%f138, %f137, %f152;
	st.global.f32 	[%rd22+4], %f138;
	ld.global.f32 	%f139, [%rd22+8];
	div.rn.f32 	%f140, %f139, %f152;
	st.global.f32 	[%rd22+8], %f140;
	ld.global.f32 	%f141, [%rd22+12];
	div.rn.f32 	%f142, %f141, %f152;
	st.global.f32 	[%rd22+12], %f142;
	ld.global.f32 	%f143, [%rd22+16];
	div.rn.f32 	%f144, %f143, %f152;
	st.global.f32 	[%rd22+16], %f144;
	ld.global.f32 	%f145, [%rd22+20];
	div.rn.f32 	%f146, %f145, %f152;
	st.global.f32 	[%rd22+20], %f146;
	ld.global.f32 	%f147, [%rd22+24];
	div.rn.f32 	%f148, %f147, %f152;
	st.global.f32 	[%rd22+24], %f148;
	ld.global.f32 	%f149, [%rd22+28];
	div.rn.f32 	%f150, %f149, %f152;
	st.global.f32 	[%rd22+28], %f150;
	add.s32 	%r39, %r39, 16;
	add.s32 	%r38, %r38, 16;
	setp.ne.s32 	%p8, %r39, 128;
	@%p8 bra 	$L__BB0_7;
$L__BB0_8:
	ret;

}


// ===== COMPILED SASS (sm_100) =====

	.target	sm_100

	.elftype	@"ET_EXEC"


//--------------------- .note.nv.tkinfo           --------------------------
	.section	.note.nv.tkinfo,"",@"SHT_NOTE"
	.sectionflags	@"SHF_NOTE_NV_TKINFO"
	.tkinfo
        /*0018*/ 	.word	0x00000002
        /*0030*/ 	.string	""
        /*0030*/ 	.string	"ptxas"
        /*0030*/ 	.string	"Cuda compilation tools, release 13.0, V13.0.88"
        /*0030*/ 	.string	"Build cuda_13.0.r13.0/compiler.36424714_0"
        /*0030*/ 	.string	"-arch sm_100 -m 64 "



//--------------------- .note.nv.cuinfo           --------------------------
	.section	.note.nv.cuinfo,"",@"SHT_NOTE"
	.sectionflags	@"SHF_NOTE_NV_CUINFO"
        /*0018*/ 	.short	0x0002
        /*001a*/ 	.short	0x0064
        /*001c*/ 	.short	0x0082
	.zero		2


//--------------------- .nv.info                  --------------------------
	.section	.nv.info,"",@"SHT_CUDA_INFO"
	.align	4


	//----- nvinfo : EIATTR_REGCOUNT
	.align		4
        /*0000*/ 	.byte	0x04, 0x2f
        /*0002*/ 	.short	(.L_1 - .L_0)
	.align		4
.L_0:
        /*0004*/ 	.word	index@(_Z14softmax_kernelPfS_)
        /*0008*/ 	.word	0x0000001f


	//----- nvinfo : EIATTR_FRAME_SIZE
	.align		4
.L_1:
        /*000c*/ 	.byte	0x04, 0x11
        /*000e*/ 	.short	(.L_3 - .L_2)
	.align		4
.L_2:
        /*0010*/ 	.word	index@($__internal_0_$__cuda_sm3x_div_rn_noftz_f32_slowpath)
        /*0014*/ 	.word	0x00000000


	//----- nvinfo : EIATTR_FRAME_SIZE
	.align		4
.L_3:
        /*0018*/ 	.byte	0x04, 0x11
        /*001a*/ 	.short	(.L_5 - .L_4)
	.align		4
.L_4:
        /*001c*/ 	.word	index@(_Z14softmax_kernelPfS_)
        /*0020*/ 	.word	0x00000000


	//----- nvinfo : EIATTR_MIN_STACK_SIZE
	.align		4
.L_5:
        /*0024*/ 	.byte	0x04, 0x12
        /*0026*/ 	.short	(.L_7 - .L_6)
	.align		4
.L_6:
        /*0028*/ 	.word	index@(_Z14softmax_kernelPfS_)
        /*002c*/ 	.word	0x00000000
.L_7:


//--------------------- .nv.compat                --------------------------
	.section	.nv.compat,"",@"SHT_CUDA_COMPAT_INFO"
	.align	4
        /*0000*/ 	.byte	0x02, 0x09, 0x00, 0x00, 0x02, 0x02, 0x01, 0x00, 0x02, 0x05, 0x05, 0x00, 0x03, 0x07, 0x01, 0x01
        /*0010*/ 	.byte	0x02, 0x03, 0x00, 0x00, 0x02, 0x06, 0x01, 0x00, 0x04, 0x0b, 0x08, 0x00, 0x01, 0x00, 0x00, 0x00
        /*0020*/ 	.byte	0x00, 0x00, 0x00, 0x00


//--------------------- .nv.info._Z14softmax_kernelPfS_ --------------------------
	.section	.nv.info._Z14softmax_kernelPfS_,"",@"SHT_CUDA_INFO"
	.sectionflags	@""
	.align	4


	//----- nvinfo : EIATTR_CUDA_API_VERSION
	.align		4
        /*0000*/ 	.byte	0x04, 0x37
        /*0002*/ 	.short	(.L_9 - .L_8)
.L_8:
        /*0004*/ 	.word	0x00000082


	//----- nvinfo : EIATTR_KPARAM_INFO
	.align		4
.L_9:
        /*0008*/ 	.byte	0x04, 0x17
        /*000a*/ 	.short	(.L_11 - .L_10)
.L_10:
        /*000c*/ 	.word	0x00000000
        /*0010*/ 	.short	0x0001
        /*0012*/ 	.short	0x0008
        /*0014*/ 	.byte	0x00, 0xf5, 0x21, 0x00


	//----- nvinfo : EIATTR_KPARAM_INFO
	.align		4
.L_11:
        /*0018*/ 	.byte	0x04, 0x17
        /*001a*/ 	.short	(.L_13 - .L_12)
.L_12:
        /*001c*/ 	.word	0x00000000
        /*0020*/ 	.short	0x0000
        /*0022*/ 	.short	0x0000
        /*0024*/ 	.byte	0x00, 0xf5, 0x21, 0x00


	//----- nvinfo : EIATTR_SPARSE_MMA_MASK
	.align		4
.L_13:
        /*0028*/ 	.byte	0x03, 0x50
        /*002a*/ 	.short	0x0000


	//----- nvinfo : EIATTR_MAXREG_COUNT
	.align		4
        /*002c*/ 	.byte	0x03, 0x1b
        /*002e*/ 	.short	0x0040


	//----- nvinfo : EIATTR_MERCURY_ISA_VERSION
	.align		4
        /*0030*/ 	.byte	0x03, 0x5f
        /*0032*/ 	.short	0x0101


	//----- nvinfo : EIATTR_VRC_CTA_INIT_COUNT
	.align		4
        /*0034*/ 	.byte	0x02, 0x4a
	.zero		1
	.zero		1


	//----- nvinfo : EIATTR_EXIT_INSTR_OFFSETS
	.align		4
        /*0038*/ 	.byte	0x04, 0x1c
        /*003a*/ 	.short	(.L_15 - .L_14)


	//   ....[0]....
.L_14:
        /*003c*/ 	.word	0x00000060


	//   ....[1]....
        /*0040*/ 	.word	0x00002fe0


	//----- nvinfo : EIATTR_MAX_THREADS
	.align		4
.L_15:
        /*0044*/ 	.byte	0x04, 0x05
        /*0046*/ 	.short	(.L_17 - .L_16)
.L_16:
        /*0048*/ 	.word	0x00000400
        /*004c*/ 	.word	0x00000001
        /*0050*/ 	.word	0x00000001


	//----- nvinfo : EIATTR_CRS_STACK_SIZE
	.align		4
.L_17:
        /*0054*/ 	.byte	0x04, 0x1e
        /*0056*/ 	.short	(.L_19 - .L_18)
.L_18:
        /*0058*/ 	.word	0x00000000


	//----- nvinfo : EIATTR_CBANK_PARAM_SIZE
	.align		4
.L_19:
        /*005c*/ 	.byte	0x03, 0x19
        /*005e*/ 	.short	0x0010


	//----- nvinfo : EIATTR_PARAM_CBANK
	.align		4
        /*0060*/ 	.byte	0x04, 0x0a
        /*0062*/ 	.short	(.L_21 - .L_20)
	.align		4
.L_20:
        /*0064*/ 	.word	index@(.nv.constant0._Z14softmax_kernelPfS_)
        /*0068*/ 	.short	0x0380
        /*006a*/ 	.short	0x0010


	//----- nvinfo : EIATTR_SW_WAR
	.align		4
.L_21:
        /*006c*/ 	.byte	0x04, 0x36
        /*006e*/ 	.short	(.L_23 - .L_22)
.L_22:
        /*0070*/ 	.word	0x00000008
.L_23:


//--------------------- .nv.callgraph             --------------------------
	.section	.nv.callgraph,"",@"SHT_CUDA_CALLGRAPH"
	.align	4
	.sectionentsize	8
	.align		4
        /*0000*/ 	.word	0x00000000
	.align		4
        /*0004*/ 	.word	0xffffffff
	.align		4
        /*0008*/ 	.word	0x00000000
	.align		4
        /*000c*/ 	.word	0xfffffffe
	.align		4
        /*0010*/ 	.word	0x00000000
	.align		4
        /*0014*/ 	.word	0xfffffffd
	.align		4
        /*0018*/ 	.word	0x00000000
	.align		4
        /*001c*/ 	.word	0xfffffffc


//--------------------- .text._Z14softmax_kernelPfS_ --------------------------
	.section	.text._Z14softmax_kernelPfS_,"ax",@progbits
	.align	128
        .global         _Z14softmax_kernelPfS_
        .type           _Z14softmax_kernelPfS_,@function
        .size           _Z14softmax_kernelPfS_,(.L_x_46 - _Z14softmax_kernelPfS_)
        .other          _Z14softmax_kernelPfS_,@"STO_CUDA_ENTRY STV_DEFAULT"
_Z14softmax_kernelPfS_:
.text._Z14softmax_kernelPfS_:
[----:B------:R-:W-:Y:S01]  /*0000*/  LDC R1, c[0x0][0x37c] ;  /* 0x0000df00ff017b82 */ /* 0x000fe20000000800 */
[----:B------:R-:W0:Y:S07]  /*0010*/  S2R R7, SR_TID.X ;  /* 0x0000000000077919 */ /* 0x000e2e0000002100 */
[----:B------:R-:W1:Y:S02]  /*0020*/  S2UR UR4, SR_CTAID.X ;  /* 0x00000000000479c3 */ /* 0x000e640000002500 */
[----:B-1----:R-:W-:-:S06]  /*0030*/  USHF.L.U32 UR4, UR4, 0xa, URZ ;  /* 0x0000000a04047899 */ /* 0x002fcc00080006ff */
[----:B0-----:R-:W-:-:S04]  /*0040*/  LOP3.LUT R0, R7, UR4, RZ, 0xfc, !PT ;  /* 0x0000000407007c12 */ /* 0x001fc8000f8efcff */
[----:B------:R-:W-:-:S13]  /*0050*/  ISETP.GT.AND P0, PT, R0, 0x563, PT ;  /* 0x000005630000780c */ /* 0x000fda0003f04270 */
[----:B------:R-:W-:Y:S05]  /*0060*/  @P0 EXIT ;  /* 0x000000000000094d */ /* 0x000fea0003800000 */
[----:B------:R-:W0:Y:S01]  /*0070*/  LDC.64 R4, c[0x0][0x380] ;  /* 0x0000e000ff047b82 */ /* 0x000e220000000a00 */
[----:B------:R-:W1:Y:S01]  /*0080*/  LDCU.64 UR8, c[0x0][0x358] ;  /* 0x00006b00ff0877ac */ /* 0x000e620008000a00 */
[----:B------:R-:W-:Y:S01]  /*0090*/  IMAD.SHL.U32 R0, R0, 0x80, RZ ;  /* 0x0000008000007824 */ /* 0x000fe200078e00ff */
[----:B------:R-:W2:Y:S03]  /*00a0*/  LDCU.64 UR6, c[0x0][0x388] ;  /* 0x00007100ff0677ac */ /* 0x000ea60008000a00 */
[----:B0-----:R-:W-:-:S04]  /*00b0*/  IMAD.WIDE R2, R0, 0x4, R4 ;  /* 0x0000000400027825 */ /* 0x001fc800078e0204 */
[----:B------:R-:W-:Y:S01]  /*00c0*/  IMAD.WIDE.U32 R4, R7, 0x200, R4 ;  /* 0x0000020007047825 */ /* 0x000fe200078e0004 */
[----:B-1----:R-:W3:Y:S04]  /*00d0*/  LDG.E.CONSTANT R13, desc[UR8][R2.64] ;  /* 0x00000008020d7981 */ /* 0x002ee8000c1e9900 */
[----:B------:R-:W3:Y:S04]  /*00e0*/  LDG.E.CONSTANT R14, desc[UR8][R4.64+0x4] ;  /* 0x00000408040e7981 */ /* 0x000ee8000c1e9900 */
[----:B------:R-:W4:Y:S04]  /*00f0*/  LDG.E.CONSTANT R26, desc[UR8][R4.64+0x8] ;  /* 0x00000808041a7981 */ /* 0x000f28000c1e9900 */
[----:B------:R-:W5:Y:S04]  /*0100*/  LDG.E.CONSTANT R12, desc[UR8][R4.64+0xc] ;  /* 0x00000c08040c7981 */ /* 0x000f68000c1e9900 */
[----:B------:R-:W2:Y:S04]  /*0110*/  LDG.E.CONSTANT R11, desc[UR8][R4.64+0x10] ;  /* 0x00001008040b7981 */ /* 0x000ea8000c1e9900 */
        /* <DEDUP_REMOVED lines=15> */
[----:B------:R-:W2:Y:S01]  /*0210*/  LDG.E.CONSTANT R15, desc[UR8][R4.64+0x50] ;  /* 0x00005008040f7981 */ /* 0x000ea2000c1e9900 */
[----:B---3--:R-:W-:-:S04]  /*0220*/  FSETP.GT.AND P0, PT, R14, R13, PT ;  /* 0x0000000d0e00720b */ /* 0x008fc80003f04000 */
[----:B------:R-:W-:Y:S02]  /*0230*/  FSEL R13, R14, R13, P0 ;  /* 0x0000000d0e0d7208 */ /* 0x000fe40000000000 */
[----:B------:R-:W3:Y:S02]  /*0240*/  LDG.E.CONSTANT R14, desc[UR8][R4.64+0x54] ;  /* 0x00005408040e7981 */ /* 0x000ee4000c1e9900 */
[----:B----4-:R-:W-:-:S04]  /*0250*/  FSETP.GT.AND P0, PT, R26, R13, PT ;  /* 0x0000000d1a00720b */ /* 0x010fc80003f04000 */
[----:B------:R-:W-:Y:S02]  /*0260*/  FSEL R27, R26, R13, P0 ;  /* 0x0000000d1a1b7208 */ /* 0x000fe40000000000 */
[----:B------:R-:W4:Y:S02]  /*0270*/  LDG.E.CONSTANT R13, desc[UR8][R4.64+0x58] ;  /* 0x00005808040d7981 */ /* 0x000f24000c1e9900 */
[----:B-----5:R-:W-:-:S04]  /*0280*/  FSETP.GT.AND P0, PT, R12, R27, PT ;  /* 0x0000001b0c00720b */ /* 0x020fc80003f04000 */
[----:B------:R-:W-:Y:S02]  /*0290*/  FSEL R26, R12, R27, P0 ;  /* 0x0000001b0c1a7208 */ /* 0x000fe40000000000 */
[----:B------:R-:W5:Y:S02]  /*02a0*/  LDG.E.CONSTANT R12, desc[UR8][R4.64+0x5c] ;  /* 0x00005c08040c7981 */ /* 0x000f64000c1e9900 */
[----:B--2---:R-:W-:-:S04]  /*02b0*/  FSETP.GT.AND P0, PT, R11, R26, PT ;  /* 0x0000001a0b00720b */ /* 0x004fc80003f04000 */
[----:B------:R-:W-:Y:S02]  /*02c0*/  FSEL R27, R11, R26, P0 ;  /* 0x0000001a0b1b7208 */ /* 0x000fe40000000000 */
[----:B------:R-:W2:Y:S02]  /*02d0*/  LDG.E.CONSTANT R11, desc[UR8][R4.64+0x60] ;  /* 0x00006008040b7981 */ /* 0x000ea4000c1e9900 */
[----:B------:R-:W-:-:S04]  /*02e0*/  FSETP.GT.AND P0, PT, R10, R27, PT ;  /* 0x0000001b0a00720b */ /* 0x000fc80003f04000 */
        /* <DEDUP_REMOVED lines=304> */
[----:B------:R-:W2:Y:S04]  /*15f0*/  LDG.E.CONSTANT R9, desc[UR8][R4.64+0x1f8] ;  /* 0x0001f80804097981 */ /* 0x000ea8000c1e9900 */
[----:B------:R0:W2:Y:S01]  /*1600*/  LDG.E.CONSTANT R26, desc[UR8][R4.64+0x1fc] ;  /* 0x0001fc08041a7981 */ /* 0x0000a2000c1e9900 */
[CC--:B------:R-:W-:Y:S01]  /*1610*/  FSETP.GT.AND P0, PT, R8.reuse, R27.reuse, PT ;  /* 0x0000001b0800720b */ /* 0x0c0fe20003f04000 */
[----:B------:R-:W-:Y:S01]  /*1620*/  UIADD3 UR5, UP0, UPT, UR6, 0x10, URZ ;  /* 0x0000001006057890 */ /* 0x000fe2000ff1e0ff */
[----:B------:R-:W-:Y:S02]  /*1630*/  UMOV UR4, URZ ;  /* 0x000000ff00047c82 */ /* 0x000fe40008000000 */
[----:B------:R-:W-:Y:S01]  /*1640*/  FSEL R8, R8, R27, P0 ;  /* 0x0000001b08087208 */ /* 0x000fe20000000000 */
[----:B------:R-:W-:-:S03]  /*1650*/  UIADD3.X UR10, UPT, UPT, URZ, UR7, URZ, UP0, !UPT ;  /* 0x00000007ff0a7290 */ /* 0x000fc600087fe4ff */
[CC--:B------:R-:W-:Y:S02]  /*1660*/  FSETP.GT.AND P0, PT, R7.reuse, R8.reuse, PT ;  /* 0x000000080700720b */ /* 0x0c0fe40003f04000 */
[----:B0-----:R-:W-:Y:S01]  /*1670*/  IADD3 R4, P1, PT, R2, 0x10, RZ ;  /* 0x0000001002047810 */ /* 0x001fe20007f3e0ff */
[----:B------:R-:W-:Y:S01]  /*1680*/  IMAD.MOV.U32 R2, RZ, RZ, R0 ;  /* 0x000000ffff027224 */ /* 0x000fe200078e0000 */
[----:B------:R-:W-:-:S03]  /*1690*/  FSEL R7, R7, R8, P0 ;  /* 0x0000000807077208 */ /* 0x000fc60000000000 */
[----:B------:R-:W-:Y:S01]  /*16a0*/  IMAD.X R5, RZ, RZ, R3, P1 ;  /* 0x000000ffff057224 */ /* 0x000fe200008e0603 */
[----:B------:R-:W-:Y:S01]  /*16b0*/  FSETP.GT.AND P0, PT, R6, R7, PT ;  /* 0x000000070600720b */ /* 0x000fe20003f04000 */
[----:B------:R-:W-:-:S03]  /*16c0*/  IMAD.MOV.U32 R3, RZ, RZ, RZ ;  /* 0x000000ffff037224 */ /* 0x000fc600078e00ff */
[----:B------:R-:W-:-:S04]  /*16d0*/  FSEL R6, R6, R7, P0 ;  /* 0x0000000706067208 */ /* 0x000fc80000000000 */
[----:B------:R-:W-:-:S04]  /*16e0*/  FSETP.GT.AND P0, PT, R19, R6, PT ;  /* 0x000000061300720b */ /* 0x000fc80003f04000 */
        /* <DEDUP_REMOVED lines=21> */
[----:B---3--:R-:W-:-:S04]  /*1840*/  FSETP.GT.AND P0, PT, R14, R15, PT ;  /* 0x0000000f0e00720b */ /* 0x008fc80003f04000 */
[----:B------:R-:W-:-:S04]  /*1850*/  FSEL R14, R14, R15, P0 ;  /* 0x0000000f0e0e7208 */ /* 0x000fc80000000000 */
[----:B----4-:R-:W-:-:S04]  /*1860*/  FSETP.GT.AND P0, PT, R13, R14, PT ;  /* 0x0000000e0d00720b */ /* 0x010fc80003f04000 */
[----:B------:R-:W-:-:S04]  /*1870*/  FSEL R13, R13, R14, P0 ;  /* 0x0000000e0d0d7208 */ /* 0x000fc80000000000 */
[----:B-----5:R-:W-:-:S04]  /*1880*/  FSETP.GT.AND P0, PT, R12, R13, PT ;  /* 0x0000000d0c00720b */ /* 0x020fc80003f04000 */
[----:B------:R-:W-:-:S04]  /*1890*/  FSEL R12, R12, R13, P0 ;  /* 0x0000000d0c0c7208 */ /* 0x000fc80000000000 */
[----:B--2---:R-:W-:-:S04]  /*18a0*/  FSETP.GT.AND P0, PT, R11, R12, PT ;  /* 0x0000000c0b00720b */ /* 0x004fc80003f04000 */
[----:B------:R-:W-:-:S04]  /*18b0*/  FSEL R11, R11, R12, P0 ;  /* 0x0000000c0b0b7208 */ /* 0x000fc80000000000 */
[----:B------:R-:W-:-:S04]  /*18c0*/  FSETP.GT.AND P0, PT, R10, R11, PT ;  /* 0x0000000b0a00720b */ /* 0x000fc80003f04000 */
[----:B------:R-:W-:-:S04]  /*18d0*/  FSEL R10, R10, R11, P0 ;  /* 0x0000000b0a0a7208 */ /* 0x000fc80000000000 */
[----:B------:R-:W-:-:S04]  /*18e0*/  FSETP.GT.AND P0, PT, R9, R10, PT ;  /* 0x0000000a0900720b */ /* 0x000fc80003f04000 */
[----:B------:R-:W-:-:S04]  /*18f0*/  FSEL R9, R9, R10, P0 ;  /* 0x0000000a09097208 */ /* 0x000fc80000000000 */
[----:B------:R-:W-:-:S04]  /*1900*/  FSETP.GT.AND P0, PT, R26, R9, PT ;  /* 0x000000091a00720b */ /* 0x000fc80003f04000 */
[----:B------:R-:W-:-:S09]  /*1910*/  FSEL R8, R26, R9, P0 ;  /* 0x000000091a087208 */ /* 0x000fd20000000000 */
.L_x_0:
[----:B------:R-:W2:Y:S04]  /*1920*/  LDG.E.CONSTANT R7, desc[UR8][R4.64+-0x10] ;  /* 0xfffff00804077981 */ /* 0x000ea8000c1e9900 */
[----:B------:R-:W3:Y:S04]  /*1930*/  LDG.E.CONSTANT R23, desc[UR8][R4.64+-0xc] ;  /* 0xfffff40804177981 */ /* 0x000ee8000c1e9900 */
[----:B------:R-:W4:Y:S04]  /*1940*/  LDG.E.CONSTANT R13, desc[UR8][R4.64+-0x8] ;  /* 0xfffff808040d7981 */ /* 0x000f28000c1e9900 */
[----:B------:R-:W5:Y:S04]  /*1950*/  LDG.E.CONSTANT R27, desc[UR8][R4.64+-0x4] ;  /* 0xfffffc08041b7981 */ /* 0x000f68000c1e9900 */
[----:B------:R-:W5:Y:S04]  /*1960*/  LDG.E.CONSTANT R9, desc[UR8][R4.64] ;  /* 0x0000000804097981 */ /* 0x000f68000c1e9900 */
[----:B------:R-:W5:Y:S04]  /*1970*/  LDG.E.CONSTANT R15, desc[UR8][R4.64+0x8] ;  /* 0x00000808040f7981 */ /* 0x000f68000c1e9900 */
[----:B------:R-:W5:Y:S04]  /*1980*/  LDG.E.CONSTANT R11, desc[UR8][R4.64+0x4] ;  /* 0x00000408040b7981 */ /* 0x000f68000c1e9900 */
[----:B------:R0:W5:Y:S01]  /*1990*/  LDG.E.CONSTANT R21, desc[UR8][R4.64+0xc] ;  /* 0x00000c0804157981 */ /* 0x000162000c1e9900 */
[----:B------:R-:W-:-:S02]  /*19a0*/  IMAD.MOV.U32 R18, RZ, RZ, 0x3bbb989d ;  /* 0x3bbb989dff127424 */ /* 0x000fc400078e00ff */
[----:B------:R-:W-:Y:S01]  /*19b0*/  IMAD.MOV.U32 R16, RZ, RZ, 0x437c0000 ;  /* 0x437c0000ff107424 */ /* 0x000fe200078e00ff */
[----:B------:R-:W-:-:S04]  /*19c0*/  UIADD3 UR4, UPT, UPT, UR4, 0x8, URZ ;  /* 0x0000000804047890 */ /* 0x000fc8000fffe0ff */
[----:B------:R-:W-:Y:S01]  /*19d0*/  UISETP.NE.AND UP0, UPT, UR4, 0x80, UPT ;  /* 0x000000800400788c */ /* 0x000fe2000bf05270 */
[----:B0-----:R-:W-:-:S05]  /*19e0*/  IADD3 R4, P0, PT, R4, 0x20, RZ ;  /* 0x0000002004047810 */ /* 0x001fca0007f1e0ff */
[----:B------:R-:W-:Y:S02]  /*19f0*/  IMAD.X R5, RZ, RZ, R5, P0 ;  /* 0x000000ffff057224 */ /* 0x000fe400000e0605 */
[----:B--2---:R-:W-:-:S04]  /*1a00*/  FADD R7, R7, -R8 ;  /* 0x8000000807077221 */ /* 0x004fc80000000000 */
[----:B------:R-:W-:Y:S01]  /*1a10*/  FFMA.SAT R17, R7, R18, 0.5 ;  /* 0x3f00000007117423 */ /* 0x000fe20000002012 */
[----:B---3--:R-:W-:-:S03]  /*1a20*/  FADD R23, R23, -R8 ;  /* 0x8000000817177221 */ /* 0x008fc60000000000 */
[----:B------:R-:W-:Y:S01]  /*1a30*/  FFMA.RM R17, R17, R16, 12582913 ;  /* 0x4b40000111117423 */ /* 0x000fe20000004010 */
[----:B------:R-:W-:Y:S01]  /*1a40*/  FFMA.SAT R19, R23, R18, 0.5 ;  /* 0x3f00000017137423 */ /* 0x000fe20000002012 */
[----:B----4-:R-:W-:Y:S02]  /*1a50*/  FADD R13, R13, -R8 ;  /* 0x800000080d0d7221 */ /* 0x010fe40000000000 */
[----:B------:R-:W-:Y:S01]  /*1a60*/  FADD R10, R17, -12583039 ;  /* 0xcb40007f110a7421 */ /* 0x000fe20000000000 */
[----:B------:R-:W-:Y:S01]  /*1a70*/  FFMA.RM R6, R19, R16, 12582913 ;  /* 0x4b40000113067423 */ /* 0x000fe20000004010 */
[----:B------:R-:W-:Y:S02]  /*1a80*/  FFMA.SAT R25, R13, R18, 0.5 ;  /* 0x3f0000000d197423 */ /* 0x000fe40000002012 */
[----:B------:R-:W-:Y:S01]  /*1a90*/  FFMA R10, R7, 1.4426950216293334961, -R10 ;  /* 0x3fb8aa3b070a7823 */ /* 0x000fe2000000080a */
[----:B------:R-:W-:-:S03]  /*1aa0*/  FADD R12, R6, -12583039 ;  /* 0xcb40007f060c7421 */ /* 0x000fc60000000000 */
[----:B------:R-:W-:Y:S01]  /*1ab0*/  FFMA R7, R7, 1.925963033500011079e-08, R10 ;  /* 0x32a5706007077823 */ /* 0x000fe2000000000a */
[----:B------:R-:W-:Y:S01]  /*1ac0*/  FFMA.RM R10, R25, R16, 12582913 ;  /* 0x4b400001190a7423 */ /* 0x000fe20000004010 */
[----:B------:R-:W-:Y:S01]  /*1ad0*/  FFMA R12, R23, 1.4426950216293334961, -R12 ;  /* 0x3fb8aa3b170c7823 */ /* 0x000fe2000000080c */
[----:B-----5:R-:W-:Y:S02]  /*1ae0*/  FADD R19, R27, -R8 ;  /* 0x800000081b137221 */ /* 0x020fe40000000000 */
[----:B------:R-:W-:Y:S01]  /*1af0*/  FADD R14, R10, -12583039 ;  /* 0xcb40007f0a0e7421 */ /* 0x000fe20000000000 */
[----:B------:R-:W-:Y:S01]  /*1b00*/  FFMA R12, R23, 1.925963033500011079e-08, R12 ;  /* 0x32a57060170c7823 */ /* 0x000fe2000000000c */
[----:B------:R-:W-:Y:S01]  /*1b10*/  FADD R23, R9, -R8 ;  /* 0x8000000809177221 */ /* 0x000fe20000000000 */
[-C--:B------:R-:W-:Y:S01]  /*1b20*/  FFMA.SAT R25, R19, R18.reuse, 0.5 ;  /* 0x3f00000013197423 */ /* 0x080fe20000002012 */
[----:B------:R-:W-:Y:S02]  /*1b30*/  FFMA R14, R13, 1.4426950216293334961, -R14 ;  /* 0x3fb8aa3b0d0e7823 */ /* 0x000fe4000000080e */
[----:B------:R-:W-:Y:S01]  /*1b40*/  FFMA.SAT R27, R23, R18, 0.5 ;  /* 0x3f000000171b7423 */ /* 0x000fe20000002012 */
[----:B------:R-:W-:Y:S01]  /*1b50*/  FFMA.RM R9, R25, R16, 12582913 ;  /* 0x4b40000119097423 */ /* 0x000fe20000004010 */
[----:B------:R-:W-:-:S02]  /*1b60*/  FFMA R20, R13, 1.925963033500011079e-08, R14 ;  /* 0x32a570600d147823 */ /* 0x000fc4000000000e */
[----:B------:R-:W-:Y:S01]  /*1b70*/  FFMA.RM R14, R27, R16, 12582913 ;  /* 0x4b4000011b0e7423 */ /* 0x000fe20000004010 */
[----:B------:R-:W-:Y:S01]  /*1b80*/  FADD R22, R9, -12583039 ;  /* 0xcb40007f09167421 */ /* 0x000fe20000000000 */
[----:B------:R-:W0:Y:S02]  /*1b90*/  MUFU.EX2 R7, R7 ;  /* 0x0000000700077308 */ /* 0x000e240000000800 */
[----:B------:R-:W-:Y:S01]  /*1ba0*/  FADD R24, R14, -12583039 ;  /* 0xcb40007f0e187421 */ /* 0x000fe20000000000 */
[----:B------:R-:W-:Y:S01]  /*1bb0*/  FFMA R22, R19, 1.4426950216293334961, -R22 ;  /* 0x3fb8aa3b13167823 */ /* 0x000fe20000000816 */
[--C-:B------:R-:W-:Y:S01]  /*1bc0*/  FADD R27, R15, -R8.reuse ;  /* 0x800000080f1b7221 */ /* 0x100fe20000000000 */
[----:B------:R-:W-:Y:S01]  /*1bd0*/  FADD R25, R11, -R8 ;  /* 0x800000080b197221 */ /* 0x000fe20000000000 */
[----:B------:R-:W-:Y:S01]  /*1be0*/  FFMA R24, R23, 1.4426950216293334961, -R24 ;  /* 0x3fb8aa3b17187823 */ /* 0x000fe20000000818 */
[----:B------:R-:W-:Y:S01]  /*1bf0*/  FADD R21, R21, -R8 ;  /* 0x8000000815157221 */ /* 0x000fe20000000000 */
[----:B------:R-:W-:Y:S01]  /*1c00*/  FFMA R22, R19, 1.925963033500011079e-08, R22 ;  /* 0x32a5706013167823 */ /* 0x000fe20000000016 */
[-C--:B------:R-:W-:Y:S01]  /*1c10*/  FFMA.SAT R19, R27, R18.reuse, 0.5 ;  /* 0x3f0000001b137423 */ /* 0x080fe20000002012 */
[-C--:B------:R-:W-:Y:S01]  /*1c20*/  FFMA.SAT R13, R25, R18.reuse, 0.5 ;  /* 0x3f000000190d7423 */ /* 0x080fe20000002012 */
[----:B------:R-:W-:Y:S01]  /*1c30*/  FFMA R24, R23, 1.925963033500011079e-08, R24 ;  /* 0x32a5706017187823 */ /* 0x000fe20000000018 */
[----:B------:R-:W1:Y:S01]  /*1c40*/  MUFU.EX2 R12, R12 ;  /* 0x0000000c000c7308 */ /* 0x000e620000000800 */
[----:B------:R-:W-:Y:S01]  /*1c50*/  FFMA.SAT R23, R21, R18, 0.5 ;  /* 0x3f00000015177423 */ /* 0x000fe20000002012 */
[-C--:B------:R-:W-:Y:S01]  /*1c60*/  FFMA.RM R19, R19, R16.reuse, 12582913 ;  /* 0x4b40000113137423 */ /* 0x080fe20000004010 */
[----:B------:R-:W-:Y:S01]  /*1c70*/  FFMA.RM R13, R13, R16, 12582913 ;  /* 0x4b4000010d0d7423 */ /* 0x000fe20000004010 */
[----:B------:R-:W-:-:S02]  /*1c80*/  IMAD.SHL.U32 R18, R17, 0x800000, RZ ;  /* 0x0080000011127824 */ /* 0x000fc400078e00ff */
[----:B------:R-:W-:Y:S01]  /*1c90*/  FFMA.RM R16, R23, R16, 12582913 ;  /* 0x4b40000117107423 */ /* 0x000fe20000004010 */
[----:B------:R-:W-:Y:S01]  /*1ca0*/  FADD R28, R19, -12583039 ;  /* 0xcb40007f131c7421 */ /* 0x000fe20000000000 */
[----:B------:R-:W-:Y:S01]  /*1cb0*/  FADD R26, R13, -12583039 ;  /* 0xcb40007f0d1a7421 */ /* 0x000fe20000000000 */
[----:B0-----:R-:W-:Y:S01]  /*1cc0*/  FMUL R18, R18, R7 ;  /* 0x0000000712127220 */ /* 0x001fe20000400000 */
[----:B------:R-:W-:Y:S01]  /*1cd0*/  FADD R7, R16, -12583039 ;  /* 0xcb40007f10077421 */ /* 0x000fe20000000000 */
[----:B------:R-:W0:Y:S01]  /*1ce0*/  MUFU.EX2 R11, R20 ;  /* 0x00000014000b7308 */ /* 0x000e220000000800 */
[----:B------:R-:W-:Y:S01]  /*1cf0*/  FFMA R28, R27, 1.4426950216293334961, -R28 ;  /* 0x3fb8aa3b1b1c7823 */ /* 0x000fe2000000081c */
[----:B------:R-:W-:Y:S01]  /*1d00*/  FFMA R26, R25, 1.4426950216293334961, -R26 ;  /* 0x3fb8aa3b191a7823 */ /* 0x000fe2000000081a */
[----:B------:R-:W-:-:S05]  /*1d10*/  IMAD.SHL.U32 R23, R6, 0x800000, RZ ;  /* 0x0080000006177824 */ /* 0x000fca00078e00ff */
[----:B------:R2:W-:Y:S01]  /*1d20*/  MUFU.EX2 R20, R24 ;  /* 0x0000001800147308 */ /* 0x0005e20000000800 */
[----:B------:R-:W-:Y:S01]  /*1d30*/  FFMA R26, R25, 1.925963033500011079e-08, R26 ;  /* 0x32a57060191a7823 */ /* 0x000fe2000000001a */
[----:B-1----:R-:W-:Y:S01]  /*1d40*/  FMUL R23, R23, R12 ;  /* 0x0000000c17177220 */ /* 0x002fe20000400000 */
[----:B------:R-:W-:-:S05]  /*1d50*/  IMAD.SHL.U32 R12, R10, 0x800000, RZ ;  /* 0x008000000a0c7824 */ /* 0x000fca00078e00ff */
[----:B------:R1:W3:Y:S01]  /*1d60*/  MUFU.EX2 R15, R22 ;  /* 0x00000016000f7308 */ /* 0x0002e20000000800 */
[----:B--2---:R-:W-:Y:S01]  /*1d70*/  FFMA R24, R21, 1.4426950216293334961, -R7 ;  /* 0x3fb8aa3b15187823 */ /* 0x004fe20000000807 */
[----:B------:R-:W-:-:S03]  /*1d80*/  FADD R10, R18, R3 ;  /* 0x00000003120a7221 */ /* 0x000fc60000000000 */
[----:B------:R-:W-:Y:S01]  /*1d90*/  FFMA R24, R21, 1.925963033500011079e-08, R24 ;  /* 0x32a5706015187823 */ /* 0x000fe20000000018 */
[----:B-1----:R-:W-:Y:S02]  /*1da0*/  FFMA R22, R27, 1.925963033500011079e-08, R28 ;  /* 0x32a570601b167823 */ /* 0x002fe4000000001c */
[----:B------:R-:W1:Y:S01]  /*1db0*/  MUFU.EX2 R17, R26 ;  /* 0x0000001a00117308 */ /* 0x000e620000000800 */
[----:B------:R-:W-:-:S07]  /*1dc0*/  IMAD.U32 R6, RZ, RZ, UR5 ;  /* 0x00000005ff067e24 */ /* 0x000fce000f8e00ff */
[----:B------:R-:W2:Y:S01]  /*1dd0*/  MUFU.EX2 R22, R22 ;  /* 0x0000001600167308 */ /* 0x000ea20000000800 */
[----:B------:R-:W-:-:S07]  /*1de0*/  IMAD.U32 R7, RZ, RZ, UR10 ;  /* 0x0000000aff077e24 */ /* 0x000fce000f8e00ff */
[----:B------:R-:W4:Y:S01]  /*1df0*/  MUFU.EX2 R3, R24 ;  /* 0x0000001800037308 */ /* 0x000f220000000800 */
[----:B0-----:R-:W-:Y:S01]  /*1e00*/  FMUL R11, R12, R11 ;  /* 0x0000000b0c0b7220 */ /* 0x001fe20000400000 */
[----:B------:R-:W-:-:S04]  /*1e10*/  IMAD.WIDE R6, R0, 0x4, R6 ;  /* 0x0000000400067825 */ /* 0x000fc800078e0206 */
[----:B------:R-:W-:Y:S01]  /*1e20*/  FADD R10, R10, R23 ;  /* 0x000000170a0a7221 */ /* 0x000fe20000000000 */
[----:B------:R-:W-:Y:S02]  /*1e30*/  IMAD.SHL.U32 R12, R9, 0x800000, RZ ;  /* 0x00800000090c7824 */ /* 0x000fe400078e00ff */
[----:B------:R-:W-:Y:S02]  /*1e40*/  IMAD.SHL.U32 R9, R14, 0x800000, RZ ;  /* 0x008000000e097824 */ /* 0x000fe400078e00ff */
[----:B------:R-:W-:Y:S02]  /*1e50*/  IMAD.SHL.U32 R14, R13, 0x800000, RZ ;  /* 0x008000000d0e7824 */ /* 0x000fe400078e00ff */
[----:B------:R-:W-:Y:S02]  /*1e60*/  IMAD.SHL.U32 R19, R19, 0x800000, RZ ;  /* 0x0080000013137824 */ /* 0x000fe400078e00ff */
[----:B------:R-:W-:Y:S01]  /*1e70*/  IMAD.SHL.U32 R16, R16, 0x800000, RZ ;  /* 0x0080000010107824 */ /* 0x000fe200078e00ff */
[----:B------:R4:W-:Y:S01]  /*1e80*/  STG.E desc[UR8][R6.64+-0x8], R11 ;  /* 0xfffff80b06007986 */ /* 0x0009e2000c101908 */
[----:B------:R-:W-:Y:S01]  /*1e90*/  FADD R10, R10, R11 ;  /* 0x0000000b0a0a7221 */ /* 0x000fe20000000000 */
[----:B---3--:R-:W-:Y:S01]  /*1ea0*/  FMUL R15, R12, R15 ;  /* 0x0000000f0c0f7220 */ /* 0x008fe20000400000 */
[----:B------:R-:W-:Y:S01]  /*1eb0*/  FMUL R9, R9, R20 ;  /* 0x0000001409097220 */ /* 0x000fe20000400000 */
[----:B-1----:R-:W-:Y:S01]  /*1ec0*/  FMUL R17, R14, R17 ;  /* 0x000000110e117220 */ /* 0x002fe20000400000 */
[----:B--2---:R-:W-:Y:S01]  /*1ed0*/  FMUL R19, R19, R22 ;  /* 0x0000001613137220 */ /* 0x004fe20000400000 */
[----:B------:R0:W-:Y:S01]  /*1ee0*/  STG.E desc[UR8][R6.64+-0x10], R18 ;  /* 0xfffff01206007986 */ /* 0x0001e2000c101908 */
[----:B----4-:R-:W-:-:S03]  /*1ef0*/  FMUL R11, R16, R3 ;  /* 0x00000003100b7220 */ /* 0x010fc60000400000 */
[----:B------:R0:W-:Y:S04]  /*1f00*/  STG.E desc[UR8][R6.64+-0xc], R23 ;  /* 0xfffff41706007986 */ /* 0x0001e8000c101908 */
[----:B------:R0:W-:Y:S04]  /*1f10*/  STG.E desc[UR8][R6.64+-0x4], R15 ;  /* 0xfffffc0f06007986 */ /* 0x0001e8000c101908 */
[----:B------:R0:W-:Y:S04]  /*1f20*/  STG.E desc[UR8][R6.64], R9 ;  /* 0x0000000906007986 */ /* 0x0001e8000c101908 */
[----:B------:R0:W-:Y:S04]  /*1f30*/  STG.E desc[UR8][R6.64+0x4], R17 ;  /* 0x0000041106007986 */ /* 0x0001e8000c101908 */
[----:B------:R0:W-:Y:S04]  /*1f40*/  STG.E desc[UR8][R6.64+0x8], R19 ;  /* 0x0000081306007986 */ /* 0x0001e8000c101908 */
[----:B------:R0:W-:Y:S01]  /*1f50*/  STG.E desc[UR8][R6.64+0xc], R11 ;  /* 0x00000c0b06007986 */ /* 0x0001e2000c101908 */
[----:B------:R-:W-:-:S04]  /*1f60*/  FADD R10, R10, R15 ;  /* 0x0000000f0a0a7221 */ /* 0x000fc80000000000 */
[----:B------:R-:W-:-:S04]  /*1f70*/  FADD R10, R10, R9 ;  /* 0x000000090a0a7221 */ /* 0x000fc80000000000 */
[----:B------:R-:W-:-:S04]  /*1f80*/  FADD R10, R10, R17 ;  /* 0x000000110a0a7221 */ /* 0x000fc80000000000 */
[----:B------:R-:W-:Y:S01]  /*1f90*/  FADD R10, R10, R19 ;  /* 0x000000130a0a7221 */ /* 0x000fe20000000000 */
[----:B------:R-:W-:-:S03]  /*1fa0*/  VIADD R0, R0, 0x8 ;  /* 0x0000000800007836 */ /* 0x000fc60000000000 */
[----:B------:R-:W-:Y:S01]  /*1fb0*/  FADD R3, R10, R11 ;  /* 0x0000000b0a037221 */ /* 0x000fe20000000000 */
[----:B0-----:R-:W-:Y:S06]  /*1fc0*/  BRA.U UP0, `(.L_x_0) ;  /* 0xfffffff900547547 */ /* 0x001fec000b83ffff */
[----:B------:R-:W-:Y:S01]  /*1fd0*/  UIADD3 UR5, UP0, UPT, UR6, 0x20, URZ ;  /* 0x0000002006057890 */ /* 0x000fe2000ff1e0ff */
[----:B------:R-:W-:-:S03]  /*1fe0*/  UMOV UR4, URZ ;  /* 0x000000ff00047c82 */ /* 0x000fc60008000000 */
[----:B------:R-:W-:-:S12]  /*1ff0*/  UIADD3.X UR6, UPT, UPT, URZ, UR7, URZ, UP0, !UPT ;  /* 0x00000007ff067290 */ /* 0x000fd800087fe4ff */
.L_x_33:
[----:B0-----:R-:W-:Y:S02]  /*2000*/  IMAD.U32 R4, RZ, RZ, UR5 ;  /* 0x00000005ff047e24 */ /* 0x001fe4000f8e00ff */
[----:B------:R-:W-:Y:S02]  /*2010*/  IMAD.U32 R5, RZ, RZ, UR6 ;  /* 0x00000006ff057e24 */ /* 0x000fe4000f8e00ff */
[----:B------:R-:W-:-:S05]  /*2020*/  IMAD.WIDE R4, R2, 0x4, R4 ;  /* 0x0000000402047825 */ /* 0x000fca00078e0204 */
[----:B------:R-:W2:Y:S01]  /*2030*/  LDG.E R0, desc[UR8][R4.64+-0x20] ;  /* 0xffffe00804007981 */ /* 0x000ea2000c1e1900 */
[----:B------:R-:W0:Y:S01]  /*2040*/  MUFU.RCP R6, R3 ;  /* 0x0000000300067308 */ /* 0x000e220000001000 */
[----:B------:R-:W-:Y:S01]  /*2050*/  UIADD3 UR4, UPT, UPT, UR4, 0x10, URZ ;  /* 0x0000001004047890 */ /* 0x000fe2000fffe0ff */
[----:B------:R-:W-:Y:S03]  /*2060*/  BSSY.RECONVERGENT B2, `(.L_x_1) ;  /* 0x000000c000027945 */ /* 0x000fe60003800200 */
[----:B------:R-:W-:Y:S01]  /*2070*/  UISETP.NE.AND UP0, UPT, UR4, 0x80, UPT ;  /* 0x000000800400788c */ /* 0x000fe2000bf05270 */
[----:B0-----:R-:W-:-:S04]  /*2080*/  FFMA R7, -R3, R6, 1 ;  /* 0x3f80000003077423 */ /* 0x001fc80000000106 */
[----:B------:R-:W-:Y:S01]  /*2090*/  FFMA R7, R6, R7, R6 ;  /* 0x0000000706077223 */ /* 0x000fe20000000006 */
[----:B--2---:R-:W0:Y:S03]  /*20a0*/  FCHK P0, R0, R3 ;  /* 0x0000000300007302 */ /* 0x004e260000000000 */
[----:B------:R-:W-:-:S04]  /*20b0*/  FFMA R6, R0, R7, RZ ;  /* 0x0000000700067223 */ /* 0x000fc800000000ff */
[----:B------:R-:W-:-:S04]  /*20c0*/  FFMA R8, -R3, R6, R0 ;  /* 0x0000000603087223 */ /* 0x000fc80000000100 */
[----:B------:R-:W-:Y:S01]  /*20d0*/  FFMA R7, R7, R8, R6 ;  /* 0x0000000807077223 */ /* 0x000fe20000000006 */
[----:B0-----:R-:W-:Y:S06]  /*20e0*/  @!P0 BRA `(.L_x_2) ;  /* 0x00000000000c8947 */ /* 0x001fec0003800000 */
[----:B------:R-:W-:-:S07]  /*20f0*/  MOV R6, 0x2110 ;  /* 0x0000211000067802 */ /* 0x000fce0000000f00 */
[----:B------:R-:W-:Y:S05]  /*2100*/  CALL.REL.NOINC `($__internal_0_$__cuda_sm3x_div_rn_noftz_f32_slowpath) ;  /* 0x0000000c00b87944 */ /* 0x000fea0003c00000 */
[----:B------:R-:W-:-:S07]  /*2110*/  IMAD.MOV.U32 R7, RZ, RZ, R9 ;  /* 0x000000ffff077224 */ /* 0x000fce00078e0009 */
.L_x_2:
[----:B------:R-:W-:Y:S05]  /*2120*/  BSYNC.RECONVERGENT B2 ;  /* 0x0000000000027941 */ /* 0x000fea0003800200 */
.L_x_1:
[----:B------:R-:W2:Y:S01]  /*2130*/  LDG.E R8, desc[UR8][R4.64+-0x1c] ;  /* 0xffffe40804087981 */ /* 0x000ea2000c1e1900 */
[----:B------:R-:W0:Y:S01]  /*2140*/  MUFU.RCP R0, R3 ;  /* 0x0000000300007308 */ /* 0x000e220000001000 */
[----:B------:R-:W-:Y:S02]  /*2150*/  BSSY.RECONVERGENT B2, `(.L_x_3) ;  /* 0x000000c000027945 */ /* 0x000fe40003800200 */
[----:B------:R1:W-:Y:S01]  /*2160*/  STG.E desc[UR8][R4.64+-0x20], R7 ;  /* 0xffffe00704007986 */ /* 0x0003e2000c101908 */
[----:B0-----:R-:W-:-:S04]  /*2170*/  FFMA R9, -R3, R0, 1 ;  /* 0x3f80000003097423 */ /* 0x001fc80000000100 */
[----:B------:R-:W-:Y:S01]  /*2180*/  FFMA R0, R0, R9, R0 ;  /* 0x0000000900007223 */ /* 0x000fe20000000000 */
[----:B--2---:R-:W0:Y:S03]  /*2190*/  FCHK P0, R8, R3 ;  /* 0x0000000308007302 */ /* 0x004e260000000000 */
[----:B------:R-:W-:-:S04]  /*21a0*/  FFMA R6, R0, R8, RZ ;  /* 0x0000000800067223 */ /* 0x000fc800000000ff */
[----:B------:R-:W-:-:S04]  /*21b0*/  FFMA R9, -R3, R6, R8 ;  /* 0x0000000603097223 */ /* 0x000fc80000000108 */
[----:B------:R-:W-:Y:S01]  /*21c0*/  FFMA R9, R0, R9, R6 ;  /* 0x0000000900097223 */ /* 0x000fe20000000006 */
[----:B01----:R-:W-:Y:S06]  /*21d0*/  @!P0 BRA `(.L_x_4) ;  /* 0x00000000000c8947 */ /* 0x003fec0003800000 */
[----:B------:R-:W-:Y:S01]  /*21e0*/  IMAD.MOV.U32 R0, RZ, RZ, R8 ;  /* 0x000000ffff007224 */ /* 0x000fe200078e0008 */
[----:B------:R-:W-:-:S07]  /*21f0*/  MOV R6, 0x2210 ;  /* 0x0000221000067802 */ /* 0x000fce0000000f00 */
[----:B------:R-:W-:Y:S05]  /*2200*/  CALL.REL.NOINC `($__internal_0_$__cuda_sm3x_div_rn_noftz_f32_slowpath) ;  /* 0x0000000c00787944 */ /* 0x000fea0003c00000 */
.L_x_4:
[----:B------:R-:W-:Y:S05]  /*2210*/  BSYNC.RECONVERGENT B2 ;  /* 0x0000000000027941 */ /* 0x000fea0003800200 */
.L_x_3:
        /* <DEDUP_REMOVED lines=14> */
[----:B------:R-:W-:-:S07]  /*2300*/  IMAD.MOV.U32 R7, RZ, RZ, R9 ;  /* 0x000000ffff077224 */ /* 0x000fce00078e0009 */
.L_x_6:
[----:B------:R-:W-:Y:S05]  /*2310*/  BSYNC.RECONVERGENT B2 ;  /* 0x0000000000027941 */ /* 0x000fea0003800200 */
.L_x_5:
        /* <DEDUP_REMOVED lines=14> */
.L_x_8:
[----:B------:R-:W-:Y:S05]  /*2400*/  BSYNC.RECONVERGENT B2 ;  /* 0x0000000000027941 */ /* 0x000fea0003800200 */
.L_x_7:
        /* <DEDUP_REMOVED lines=15> */
.L_x_10:
[----:B------:R-:W-:Y:S05]  /*2500*/  BSYNC.RECONVERGENT B2 ;  /* 0x0000000000027941 */ /* 0x000fea0003800200 */
.L_x_9:
        /* <DEDUP_REMOVED lines=14> */
.L_x_12:
[----:B------:R-:W-:Y:S05]  /*25f0*/  BSYNC.RECONVERGENT B2 ;  /* 0x0000000000027941 */ /* 0x000fea0003800200 */
.L_x_11:
        /* <DEDUP_REMOVED lines=15> */
.L_x_14:
[----:B------:R-:W-:Y:S05]  /*26f0*/  BSYNC.RECONVERGENT B2 ;  /* 0x0000000000027941 */ /* 0x000fea0003800200 */
.L_x_13:
        /* <DEDUP_REMOVED lines=14> */
.L_x_16:
[----:B------:R-:W-:Y:S05]  /*27e0*/  BSYNC.RECONVERGENT B2 ;  /* 0x0000000000027941 */ /* 0x000fea0003800200 */
.L_x_15:
        /* <DEDUP_REMOVED lines=15> */
.L_x_18:
[----:B------:R-:W-:Y:S05]  /*28e0*/  BSYNC.RECONVERGENT B2 ;  /* 0x0000000000027941 */ /* 0x000fea0003800200 */
.L_x_17:
        /* <DEDUP_REMOVED lines=14> */
.L_x_20:
[----:B------:R-:W-:Y:S05]  /*29d0*/  BSYNC.RECONVERGENT B2 ;  /* 0x0000000000027941 */ /* 0x000fea0003800200 */
.L_x_19:
        /* <DEDUP_REMOVED lines=15> */
.L_x_22:
[----:B------:R-:W-:Y:S05]  /*2ad0*/  BSYNC.RECONVERGENT B2 ;  /* 0x0000000000027941 */ /* 0x000fea0003800200 */
.L_x_21:
        /* <DEDUP_REMOVED lines=14> */
.L_x_24:
[----:B------:R-:W-:Y:S05]  /*2bc0*/  BSYNC.RECONVERGENT B2 ;  /* 0x0000000000027941 */ /* 0x000fea0003800200 */
.L_x_23:
        /* <DEDUP_REMOVED lines=15> */
.L_x_26:
[----:B------:R-:W-:Y:S05]  /*2cc0*/  BSYNC.RECONVERGENT B2 ;  /* 0x0000000000027941 */ /* 0x000fea0003800200 */
.L_x_25:
        /* <DEDUP_REMOVED lines=14> */
.L_x_28:
[----:B------:R-:W-:Y:S05]  /*2db0*/  BSYNC.RECONVERGENT B2 ;  /* 0x0000000000027941 */ /* 0x000fea0003800200 */
.L_x_27:
        /* <DEDUP_REMOVED lines=15> */
.L_x_30:
[----:B------:R-:W-:Y:S05]  /*2eb0*/  BSYNC.RECONVERGENT B2 ;  /* 0x0000000000027941 */ /* 0x000fea0003800200 */
.L_x_29:
        /* <DEDUP_REMOVED lines=14> */
.L_x_32:
[----:B------:R-:W-:Y:S05]  /*2fa0*/  BSYNC.RECONVERGENT B2 ;  /* 0x0000000000027941 */ /* 0x000fea0003800200 */
.L_x_31:
[----:B------:R0:W-:Y:S01]  /*2fb0*/  STG.E desc[UR8][R4.64+0x1c], R9 ;  /* 0x00001c0904007986 */ /* 0x0001e2000c101908 */
[----:B------:R-:W-:Y:S01]  /*2fc0*/  VIADD R2, R2, 0x10 ;  /* 0x0000001002027836 */ /* 0x000fe20000000000 */
[----:B------:R-:W-:Y:S06]  /*2fd0*/  BRA.U UP0, `(.L_x_33) ;  /* 0xfffffff100087547 */ /* 0x000fec000b83ffff */
[----:B------:R-:W-:Y:S05]  /*2fe0*/  EXIT ;  /* 0x000000000000794d */ /* 0x000fea0003800000 */
        .weak           $__internal_0_$__cuda_sm3x_div_rn_noftz_f32_slowpath
        .type           $__internal_0_$__cuda_sm3x_div_rn_noftz_f32_slowpath,@function
        .size           $__internal_0_$__cuda_sm3x_div_rn_noftz_f32_slowpath,(.L_x_46 - $__internal_0_$__cuda_sm3x_div_rn_noftz_f32_slowpath)
$__internal_0_$__cuda_sm3x_div_rn_noftz_f32_slowpath:
[--C-:B------:R-:W-:Y:S01]  /*2ff0*/  SHF.R.U32.HI R8, RZ, 0x17, R3.reuse ;  /* 0x00000017ff087819 */ /* 0x100fe20000011603 */
[----:B------:R-:W-:Y:S01]  /*3000*/  BSSY.RECONVERGENT B0, `(.L_x_34) ;  /* 0x0000063000007945 */ /* 0x000fe20003800200 */
[----:B------:R-:W-:Y:S02]  /*3010*/  SHF.R.U32.HI R7, RZ, 0x17, R0 ;  /* 0x00000017ff077819 */ /* 0x000fe40000011600 */
[----:B------:R-:W-:Y:S02]  /*3020*/  LOP3.LUT R14, R8, 0xff, RZ, 0xc0, !PT ;  /* 0x000000ff080e7812 */ /* 0x000fe400078ec0ff */
[----:B------:R-:W-:Y:S01]  /*3030*/  LOP3.LUT R12, R7, 0xff, RZ, 0xc0, !PT ;  /* 0x000000ff070c7812 */ /* 0x000fe200078ec0ff */
[----:B------:R-:W-:Y:S02]  /*3040*/  IMAD.MOV.U32 R7, RZ, RZ, R3 ;  /* 0x000000ffff077224 */ /* 0x000fe400078e0003 */
[----:B------:R-:W-:Y:S02]  /*3050*/  VIADD R10, R14, 0xffffffff ;  /* 0xffffffff0e0a7836 */ /* 0x000fe40000000000 */
[----:B------:R-:W-:-:S03]  /*3060*/  VIADD R9, R12, 0xffffffff ;  /* 0xffffffff0c097836 */ /* 0x000fc60000000000 */
[----:B------:R-:W-:-:S04]  /*3070*/  ISETP.GT.U32.AND P0, PT, R10, 0xfd, PT ;  /* 0x000000fd0a00780c */ /* 0x000fc80003f04070 */
[----:B------:R-:W-:-:S13]  /*3080*/  ISETP.GT.U32.OR P0, PT, R9, 0xfd, P0 ;  /* 0x000000fd0900780c */ /* 0x000fda0000704470 */
[----:B------:R-:W-:Y:S01]  /*3090*/  @!P0 IMAD.MOV.U32 R8, RZ, RZ, RZ ;  /* 0x000000ffff088224 */ /* 0x000fe200078e00ff */
[----:B------:R-:W-:Y:S06]  /*30a0*/  @!P0 BRA `(.L_x_35) ;  /* 0x00000000005c8947 */ /* 0x000fec0003800000 */
[----:B------:R-:W-:Y:S02]  /*30b0*/  FSETP.GTU.FTZ.AND P0, PT, |R0|, +INF , PT ;  /* 0x7f8000000000780b */ /* 0x000fe40003f1c200 */
[----:B------:R-:W-:-:S04]  /*30c0*/  FSETP.GTU.FTZ.AND P1, PT, |R3|, +INF , PT ;  /* 0x7f8000000300780b */ /* 0x000fc80003f3c200 */
[----:B------:R-:W-:-:S13]  /*30d0*/  PLOP3.LUT P0, PT, P0, P1, PT, 0xf8, 0x8f ;  /* 0x00000000008f781c */ /* 0x000fda0000703f70 */
[----:B------:R-:W-:Y:S05]  /*30e0*/  @P0 BRA `(.L_x_36) ;  /* 0x00000004004c0947 */ /* 0x000fea0003800000 */
[----:B------:R-:W-:-:S13]  /*30f0*/  LOP3.LUT P0, RZ, R7, 0x7fffffff, R0, 0xc8, !PT ;  /* 0x7fffffff07ff7812 */ /* 0x000fda000780c800 */
[----:B------:R-:W-:Y:S05]  /*3100*/  @!P0 BRA `(.L_x_37) ;  /* 0x00000004003c8947 */ /* 0x000fea0003800000 */
[C---:B------:R-:W-:Y:S02]  /*3110*/  FSETP.NEU.FTZ.AND P2, PT, |R0|.reuse, +INF , PT ;  /* 0x7f8000000000780b */ /* 0x040fe40003f5d200 */
[----:B------:R-:W-:Y:S02]  /*3120*/  FSETP.NEU.FTZ.AND P1, PT, |R3|, +INF , PT ;  /* 0x7f8000000300780b */ /* 0x000fe40003f3d200 */
[----:B------:R-:W-:-:S11]  /*3130*/  FSETP.NEU.FTZ.AND P0, PT, |R0|, +INF , PT ;  /* 0x7f8000000000780b */ /* 0x000fd60003f1d200 */
[----:B------:R-:W-:Y:S05]  /*3140*/  @!P1 BRA !P2, `(.L_x_37) ;  /* 0x00000004002c9947 */ /* 0x000fea0005000000 */
[----:B------:R-:W-:-:S04]  /*3150*/  LOP3.LUT P2, RZ, R0, 0x7fffffff, RZ, 0xc0, !PT ;  /* 0x7fffffff00ff7812 */ /* 0x000fc8000784c0ff */
[----:B------:R-:W-:-:S13]  /*3160*/  PLOP3.LUT P1, PT, P1, P2, PT, 0x2f, 0xf2 ;  /* 0x0000000000f2781c */ /* 0x000fda0000f24577 */
[----:B------:R-:W-:Y:S05]  /*3170*/  @P1 BRA `(.L_x_38) ;  /* 0x0000000400181947 */ /* 0x000fea0003800000 */
[----:B------:R-:W-:-:S04]  /*3180*/  LOP3.LUT P1, RZ, R7, 0x7fffffff, RZ, 0xc0, !PT ;  /* 0x7fffffff07ff7812 */ /* 0x000fc8000782c0ff */
[----:B------:R-:W-:-:S13]  /*3190*/  PLOP3.LUT P0, PT, P0, P1, PT, 0x2f, 0xf2 ;  /* 0x0000000000f2781c */ /* 0x000fda0000702577 */
[----:B------:R-:W-:Y:S05]  /*31a0*/  @P0 BRA `(.L_x_39) ;  /* 0x0000000400000947 */ /* 0x000fea0003800000 */
[----:B------:R-:W-:Y:S02]  /*31b0*/  ISETP.GE.AND P0, PT, R9, RZ, PT ;  /* 0x000000ff0900720c */ /* 0x000fe40003f06270 */
[----:B------:R-:W-:-:S11]  /*31c0*/  ISETP.GE.AND P1, PT, R10, RZ, PT ;  /* 0x000000ff0a00720c */ /* 0x000fd60003f26270 */
[----:B------:R-:W-:Y:S02]  /*31d0*/  @P0 IMAD.MOV.U32 R8, RZ, RZ, RZ ;  /* 0x000000ffff080224 */ /* 0x000fe400078e00ff */
[----:B------:R-:W-:Y:S01]  /*31e0*/  @!P0 FFMA R0, R0, 1.84467440737095516160e+19, RZ ;  /* 0x5f80000000008823 */ /* 0x000fe200000000ff */
[----:B------:R-:W-:Y:S02]  /*31f0*/  @!P0 IMAD.MOV.U32 R8, RZ, RZ, -0x40 ;  /* 0xffffffc0ff088424 */ /* 0x000fe400078e00ff */
[----:B------:R-:W-:Y:S02]  /*3200*/  @!P1 FFMA R7, R3, 1.84467440737095516160e+19, RZ ;  /* 0x5f80000003079823 */ /* 0x000fe400000000ff */
[----:B------:R-:W-:-:S07]  /*3210*/  @!P1 VIADD R8, R8, 0x40 ;  /* 0x0000004008089836 */ /* 0x000fce0000000000 */
.L_x_35:
[----:B------:R-:W-:Y:S01]  /*3220*/  LEA R10, R14, 0xc0800000, 0x17 ;  /* 0xc08000000e0a7811 */ /* 0x000fe200078eb8ff */
[----:B------:R-:W-:Y:S04]  /*3230*/  BSSY.RECONVERGENT B1, `(.L_x_40) ;  /* 0x0000036000017945 */ /* 0x000fe80003800200 */
[----:B------:R-:W-:Y:S02]  /*3240*/  IMAD.IADD R10, R7, 0x1, -R10 ;  /* 0x00000001070a7824 */ /* 0x000fe400078e0a0a */
[----:B------:R-:W-:Y:S02]  /*3250*/  VIADD R7, R12, 0xffffff81 ;  /* 0xffffff810c077836 */ /* 0x000fe40000000000 */
[----:B------:R-:W0:Y:S01]  /*3260*/  MUFU.RCP R9, R10 ;  /* 0x0000000a00097308 */ /* 0x000e220000001000 */
[----:B------:R-:W-:Y:S01]  /*3270*/  FADD.FTZ R11, -R10, -RZ ;  /* 0x800000ff0a0b7221 */ /* 0x000fe20000010100 */
[----:B------:R-:W-:-:S03]  /*3280*/  IMAD R0, R7, -0x800000, R0 ;  /* 0xff80000007007824 */ /* 0x000fc600078e0200 */
[----:B0-----:R-:W-:-:S04]  /*3290*/  FFMA R12, R9, R11, 1 ;  /* 0x3f800000090c7423 */ /* 0x001fc8000000000b */
[----:B------:R-:W-:-:S04]  /*32a0*/  FFMA R16, R9, R12, R9 ;  /* 0x0000000c09107223 */ /* 0x000fc80000000009 */
[----:B------:R-:W-:-:S04]  /*32b0*/  FFMA R9, R0, R16, RZ ;  /* 0x0000001000097223 */ /* 0x000fc800000000ff */
[----:B------:R-:W-:-:S04]  /*32c0*/  FFMA R12, R11, R9, R0 ;  /* 0x000000090b0c7223 */ /* 0x000fc80000000000 */
[----:B------:R-:W-:Y:S01]  /*32d0*/  FFMA R13, R16, R12, R9 ;  /* 0x0000000c100d7223 */ /* 0x000fe20000000009 */
[----:B------:R-:W-:-:S03]  /*32e0*/  IADD3 R9, PT, PT, R7, 0x7f, -R14 ;  /* 0x0000007f07097810 */ /* 0x000fc60007ffe80e */
[----:B------:R-:W-:Y:S02]  /*32f0*/  FFMA R12, R11, R13, R0 ;  /* 0x0000000d0b0c7223 */ /* 0x000fe40000000000 */
[----:B------:R-:W-:Y:S02]  /*3300*/  IMAD.IADD R9, R9, 0x1, R8 ;  /* 0x0000000109097824 */ /* 0x000fe400078e0208 */
[----:B------:R-:W-:-:S05]  /*3310*/  FFMA R0, R16, R12, R13 ;  /* 0x0000000c10007223 */ /* 0x000fca000000000d */
[----:B------:R-:W-:-:S04]  /*3320*/  SHF.R.U32.HI R7, RZ, 0x17, R0 ;  /* 0x00000017ff077819 */ /* 0x000fc80000011600 */
[----:B------:R-:W-:-:S05]  /*3330*/  LOP3.LUT R7, R7, 0xff, RZ, 0xc0, !PT ;  /* 0x000000ff07077812 */ /* 0x000fca00078ec0ff */
[----:B------:R-:W-:-:S04]  /*3340*/  IMAD.IADD R11, R7, 0x1, R9 ;  /* 0x00000001070b7824 */ /* 0x000fc800078e0209 */
[----:B------:R-:W-:-:S05]  /*3350*/  VIADD R7, R11, 0xffffffff ;  /* 0xffffffff0b077836 */ /* 0x000fca0000000000 */
[----:B------:R-:W-:-:S13]  /*3360*/  ISETP.GE.U32.AND P0, PT, R7, 0xfe, PT ;  /* 0x000000fe0700780c */ /* 0x000fda0003f06070 */
[----:B------:R-:W-:Y:S05]  /*3370*/  @!P0 BRA `(.L_x_41) ;  /* 0x0000000000808947 */ /* 0x000fea0003800000 */
[----:B------:R-:W-:-:S13]  /*3380*/  ISETP.GT.AND P0, PT, R11, 0xfe, PT ;  /* 0x000000fe0b00780c */ /* 0x000fda0003f04270 */
[----:B------:R-:W-:Y:S05]  /*3390*/  @P0 BRA `(.L_x_42) ;  /* 0x00000000006c0947 */ /* 0x000fea0003800000 */
[----:B------:R-:W-:-:S13]  /*33a0*/  ISETP.GE.AND P0, PT, R11, 0x1, PT ;  /* 0x000000010b00780c */ /* 0x000fda0003f06270 */
[----:B------:R-:W-:Y:S05]  /*33b0*/  @P0 BRA `(.L_x_43) ;  /* 0x0000000000740947 */ /* 0x000fea0003800000 */
[----:B------:R-:W-:Y:S02]  /*33c0*/  ISETP.GE.AND P0, PT, R11, -0x18, PT ;  /* 0xffffffe80b00780c */ /* 0x000fe40003f06270 */
[----:B------:R-:W-:-:S11]  /*33d0*/  LOP3.LUT R0, R0, 0x80000000, RZ, 0xc0, !PT ;  /* 0x8000000000007812 */ /* 0x000fd600078ec0ff */
[----:B------:R-:W-:Y:S05]  /*33e0*/  @!P0 BRA `(.L_x_43) ;  /* 0x0000000000688947 */ /* 0x000fea0003800000 */
[CCC-:B------:R-:W-:Y:S01]  /*33f0*/  FFMA.RZ R7, R16.reuse, R12.reuse, R13.reuse ;  /* 0x0000000c10077223 */ /* 0x1c0fe2000000c00d */
[C---:B------:R-:W-:Y:S02]  /*3400*/  VIADD R10, R11.reuse, 0x20 ;  /* 0x000000200b0a7836 */ /* 0x040fe40000000000 */
[CCC-:B------:R-:W-:Y:S01]  /*3410*/  FFMA.RM R8, R16.reuse, R12.reuse, R13.reuse ;  /* 0x0000000c10087223 */ /* 0x1c0fe2000000400d */
[----:B------:R-:W-:Y:S02]  /*3420*/  ISETP.NE.AND P2, PT, R11, RZ, PT ;  /* 0x000000ff0b00720c */ /* 0x000fe40003f45270 */
[----:B------:R-:W-:Y:S01]  /*3430*/  LOP3.LUT R9, R7, 0x7fffff, RZ, 0xc0, !PT ;  /* 0x007fffff07097812 */ /* 0x000fe200078ec0ff */
[----:B------:R-:W-:Y:S01]  /*3440*/  FFMA.RP R7, R16, R12, R13 ;  /* 0x0000000c10077223 */ /* 0x000fe2000000800d */
[----:B------:R-:W-:Y:S01]  /*3450*/  ISETP.NE.AND P1, PT, R11, RZ, PT ;  /* 0x000000ff0b00720c */ /* 0x000fe20003f25270 */
[----:B------:R-:W-:Y:S01]  /*3460*/  IMAD.MOV R11, RZ, RZ, -R11 ;  /* 0x000000ffff0b7224 */ /* 0x000fe200078e0a0b */
[----:B------:R-:W-:-:S02]  /*3470*/  LOP3.LUT R9, R9, 0x800000, RZ, 0xfc, !PT ;  /* 0x0080000009097812 */ /* 0x000fc400078efcff */
[----:B------:R-:W-:Y:S02]  /*3480*/  FSETP.NEU.FTZ.AND P0, PT, R7, R8, PT ;  /* 0x000000080700720b */ /* 0x000fe40003f1d000 */
[----:B------:R-:W-:Y:S02]  /*3490*/  SHF.L.U32 R10, R9, R10, RZ ;  /* 0x0000000a090a7219 */ /* 0x000fe400000006ff */
[----:B------:R-:W-:Y:S02]  /*34a0*/  SEL R8, R11, RZ, P2 ;  /* 0x000000ff0b087207 */ /* 0x000fe40001000000 */
[----:B------:R-:W-:Y:S02]  /*34b0*/  ISETP.NE.AND P1, PT, R10, RZ, P1 ;  /* 0x000000ff0a00720c */ /* 0x000fe40000f25270 */
[----:B------:R-:W-:Y:S02]  /*34c0*/  SHF.R.U32.HI R8, RZ, R8, R9 ;  /* 0x00000008ff087219 */ /* 0x000fe40000011609 */
[----:B------:R-:W-:-:S02]  /*34d0*/  PLOP3.LUT P0, PT, P0, P1, PT, 0xf8, 0x8f ;  /* 0x00000000008f781c */ /* 0x000fc40000703f70 */
[----:B------:R-:W-:Y:S02]  /*34e0*/  SHF.R.U32.HI R10, RZ, 0x1, R8 ;  /* 0x00000001ff0a7819 */ /* 0x000fe40000011608 */
[----:B------:R-:W-:-:S04]  /*34f0*/  SEL R7, RZ, 0x1, !P0 ;  /* 0x00000001ff077807 */ /* 0x000fc80004000000 */
[----:B------:R-:W-:-:S04]  /*3500*/  LOP3.LUT R7, R7, 0x1, R10, 0xf8, !PT ;  /* 0x0000000107077812 */ /* 0x000fc800078ef80a */
[----:B------:R-:W-:-:S05]  /*3510*/  LOP3.LUT R7, R7, R8, RZ, 0xc0, !PT ;  /* 0x0000000807077212 */ /* 0x000fca00078ec0ff */
[----:B------:R-:W-:-:S05]  /*3520*/  IMAD.IADD R7, R10, 0x1, R7 ;  /* 0x000000010a077824 */ /* 0x000fca00078e0207 */
[----:B------:R-:W-:Y:S01]  /*3530*/  LOP3.LUT R0, R7, R0, RZ, 0xfc, !PT ;  /* 0x0000000007007212 */ /* 0x000fe200078efcff */
[----:B------:R-:W-:Y:S06]  /*3540*/  BRA `(.L_x_43) ;  /* 0x0000000000107947 */ /* 0x000fec0003800000 */
.L_x_42:
[----:B------:R-:W-:-:S04]  /*3550*/  LOP3.LUT R0, R0, 0x80000000, RZ, 0xc0, !PT ;  /* 0x8000000000007812 */ /* 0x000fc800078ec0ff */
[----:B------:R-:W-:Y:S01]  /*3560*/  LOP3.LUT R0, R0, 0x7f800000, RZ, 0xfc, !PT ;  /* 0x7f80000000007812 */ /* 0x000fe200078efcff */
[----:B------:R-:W-:Y:S06]  /*3570*/  BRA `(.L_x_43) ;  /* 0x0000000000047947 */ /* 0x000fec0003800000 */
.L_x_41:
[----:B------:R-:W-:-:S07]  /*3580*/  IMAD R0, R9, 0x800000, R0 ;  /* 0x0080000009007824 */ /* 0x000fce00078e0200 */
.L_x_43:
[----:B------:R-:W-:Y:S05]  /*3590*/  BSYNC.RECONVERGENT B1 ;  /* 0x0000000000017941 */ /* 0x000fea0003800200 */
.L_x_40:
[----:B------:R-:W-:Y:S05]  /*35a0*/  BRA `(.L_x_44) ;  /* 0x0000000000207947 */ /* 0x000fea0003800000 */
.L_x_39:
[----:B------:R-:W-:-:S04]  /*35b0*/  LOP3.LUT R0, R7, 0x80000000, R0, 0x48, !PT ;  /* 0x8000000007007812 */ /* 0x000fc800078e4800 */
[----:B------:R-:W-:Y:S01]  /*35c0*/  LOP3.LUT R0, R0, 0x7f800000, RZ, 0xfc, !PT ;  /* 0x7f80000000007812 */ /* 0x000fe200078efcff */
[----:B------:R-:W-:Y:S06]  /*35d0*/  BRA `(.L_x_44) ;  /* 0x0000000000147947 */ /* 0x000fec0003800000 */
.L_x_38:
[----:B------:R-:W-:Y:S01]  /*35e0*/  LOP3.LUT R0, R7, 0x80000000, R0, 0x48, !PT ;  /* 0x8000000007007812 */ /* 0x000fe200078e4800 */
[----:B------:R-:W-:Y:S06]  /*35f0*/  BRA `(.L_x_44) ;  /* 0x00000000000c7947 */ /* 0x000fec0003800000 */
.L_x_37:
[----:B------:R-:W0:Y:S01]  /*3600*/  MUFU.RSQ R0, -QNAN ;  /* 0xffc0000000007908 */ /* 0x000e220000001400 */
[----:B------:R-:W-:Y:S05]  /*3610*/  BRA `(.L_x_44) ;  /* 0x0000000000047947 */ /* 0x000fea0003800000 */
.L_x_36:
[----:B------:R-:W-:-:S07]  /*3620*/  FADD.FTZ R0, R0, R3 ;  /* 0x0000000300007221 */ /* 0x000fce0000010000 */
.L_x_44:
[----:B------:R-:W-:Y:S05]  /*3630*/  BSYNC.RECONVERGENT B0 ;  /* 0x0000000000007941 */ /* 0x000fea0003800200 */
.L_x_34:
[----:B------:R-:W-:Y:S02]  /*3640*/  IMAD.MOV.U32 R7, RZ, RZ, 0x0 ;  /* 0x00000000ff077424 */ /* 0x000fe400078e00ff */
[----:B0-----:R-:W-:Y:S02]  /*3650*/  IMAD.MOV.U32 R9, RZ, RZ, R0 ;  /* 0x000000ffff097224 */ /* 0x001fe400078e0000 */
[----:B------:R-:W-:Y:S05]  /*3660*/  RET.REL.NODEC R6 `(_Z14softmax_kernelPfS_) ;  /* 0xffffffc806647950 */ /* 0x000fea0003c3ffff */
.L_x_45:
[----:B------:R-:W-:-:S00]  /*3670*/  BRA `(.L_x_45) ;  /* 0xfffffffc00fc7947 */ /* 0x000fc0000383ffff */
[----:B------:R-:W-:-:S00]  /*3680*/  NOP ;  /* 0x0000000000007918 */ /* 0x000fc00000000000 */
[----:B------:R-:W-:-:S00]  /*3690*/  NOP ;  /* 0x0000000000007918 */ /* 0x000fc00000000000 */
[----:B------:R-:W-:-:S00]  /*36a0*/  NOP ;  /* 0x0000000000007918 */ /* 0x000fc00000000000 */
[----:B------:R-:W-:-:S00]  /*36b0*/  NOP ;  /* 0x0000000000007918 */ /* 0x000fc00000000000 */
[----:B------:R-:W-:-:S00]  /*36c0*/  NOP ;  /* 0x0000000000007918 */ /* 0x000fc00000000000 */
[----:B------:R-:W-:-:S00]  /*36d0*/  NOP ;  /* 0x0000000000007918 */ /* 0x000fc00000000000 */
[----:B------:R-:W-:-:S00]  /*36e0*/  NOP ;  /* 0x0000000000007918 */ /* 0x000fc00000000000 */
[----:B------:R-:W-:-:S00]  /*36f0*/  NOP ;  /* 0x0000000000007918 */ /* 0x000fc00000000000 */
.L_x_46:


//--------------------- .nv.shared.reserved.0     --------------------------
	.section	.nv.shared.reserved.0,"aw",@nobits
	.weak		__nv_reservedSMEM_offset_0_alias
	.size		__nv_reservedSMEM_offset_0_alias, 0, 64
	.other		__nv_reservedSMEM_offset_0_alias,@"STO_CUDA_RESERVED_SHARED STV_DEFAULT"
__nv_reservedSMEM_offset_0_alias:
	.zero		0
	.zero		64


//--------------------- .nv.constant0._Z14softmax_kernelPfS_ --------------------------
	.section	.nv.constant0._Z14softmax_kernelPfS_,"a",@progbits
	.sectionflags	@""
	.align	4
.nv.constant0._Z14softmax_kernelPfS_:
	.zero		912


//--------------------- SYMBOLS --------------------------

	.type		.nv.reservedSmem.offset0,@object
	.size		.nv.reservedSmem.offset0,0x4
